//
// Generated by NVIDIA NVVM Compiler
//
// Compiler Build ID: CL-36424714
// Cuda compilation tools, release 13.0, V13.0.88
// Based on NVVM 20.0.0
//

.version 9.0
.target sm_100
.address_size 64

	// .globl	_Z10fastKernelPi

.visible .entry _Z10fastKernelPi(
	.param .u64 .ptr .align 1 _Z10fastKernelPi_param_0
)
{
	.reg .pred 	%p<2>;
	.reg .b32 	%r<3>;
	.reg .b64 	%rd<3>;

	ld.param.u64 	%rd1, [_Z10fastKernelPi_param_0];
	mov.u32 	%r1, %tid.x;
	setp.ne.s32 	%p1, %r1, 0;
	@%p1 bra 	$L__BB0_2;
	cvta.to.global.u64 	%rd2, %rd1;
	mov.b32 	%r2, 42;
	st.global.u32 	[%rd2], %r2;
$L__BB0_2:
	ret;

}
	// .globl	_Z13hangingKernelPi
.visible .entry _Z13hangingKernelPi(
	.param .u64 .ptr .align 1 _Z13hangingKernelPi_param_0
)
{
	.reg .pred 	%p<2>;
	.reg .b32 	%r<3>;
	.reg .b64 	%rd<3>;

	ld.param.u64 	%rd2, [_Z13hangingKernelPi_param_0];
	cvta.to.global.u64 	%rd1, %rd2;
	mov.u32 	%r1, %tid.x;
$L__BB1_1:
	setp.ne.s32 	%p1, %r1, 0;
	@%p1 bra 	$L__BB1_1;
	mov.b32 	%r2, -1;
	st.global.u32 	[%rd1], %r2;
	bra.uni 	$L__BB1_1;

}


// ===== COMPILED SASS (sm_100) =====

	.target	sm_100

	.elftype	@"ET_EXEC"


//--------------------- .note.nv.tkinfo           --------------------------
	.section	.note.nv.tkinfo,"",@"SHT_NOTE"
	.sectionflags	@"SHF_NOTE_NV_TKINFO"
	.tkinfo
        /*0018*/ 	.word	0x00000002
        /*0030*/ 	.string	""
        /*0030*/ 	.string	"ptxas"
        /*0030*/ 	.string	"Cuda compilation tools, release 13.0, V13.0.88"
        /*0030*/ 	.string	"Build cuda_13.0.r13.0/compiler.36424714_0"
        /*0030*/ 	.string	"-arch sm_100 -m 64 "



//--------------------- .note.nv.cuinfo           --------------------------
	.section	.note.nv.cuinfo,"",@"SHT_NOTE"
	.sectionflags	@"SHF_NOTE_NV_CUINFO"
        /*0018*/ 	.short	0x0002
        /*001a*/ 	.short	0x0064
        /*001c*/ 	.short	0x0082
	.zero		2


//--------------------- .nv.info                  --------------------------
	.section	.nv.info,"",@"SHT_CUDA_INFO"
	.align	4


	//----- nvinfo : EIATTR_REGCOUNT
	.align		4
        /*0000*/ 	.byte	0x04, 0x2f
        /*0002*/ 	.short	(.L_1 - .L_0)
	.align		4
.L_0:
        /*0004*/ 	.word	index@(_Z10fastKernelPi)
        /*0008*/ 	.word	0x00000008


	//----- nvinfo : EIATTR_FRAME_SIZE
	.align		4
.L_1:
        /*000c*/ 	.byte	0x04, 0x11
        /*000e*/ 	.short	(.L_3 - .L_2)
	.align		4
.L_2:
        /*0010*/ 	.word	index@(_Z10fastKernelPi)
        /*0014*/ 	.word	0x00000000


	//----- nvinfo : EIATTR_REGCOUNT
	.align		4
.L_3:
        /*0018*/ 	.byte	0x04, 0x2f
        /*001a*/ 	.short	(.L_5 - .L_4)
	.align		4
.L_4:
        /*001c*/ 	.word	index@(_Z13hangingKernelPi)
        /*0020*/ 	.word	0x00000008


	//----- nvinfo : EIATTR_FRAME_SIZE
	.align		4
.L_5:
        /*0024*/ 	.byte	0x04, 0x11
        /*0026*/ 	.short	(.L_7 - .L_6)
	.align		4
.L_6:
        /*0028*/ 	.word	index@(_Z13hangingKernelPi)
        /*002c*/ 	.word	0x00000000


	//----- nvinfo : EIATTR_MIN_STACK_SIZE
	.align		4
.L_7:
        /*0030*/ 	.byte	0x04, 0x12
        /*0032*/ 	.short	(.L_9 - .L_8)
	.align		4
.L_8:
        /*0034*/ 	.word	index@(_Z13hangingKernelPi)
        /*0038*/ 	.word	0x00000000


	//----- nvinfo : EIATTR_MIN_STACK_SIZE
	.align		4
.L_9:
        /*003c*/ 	.byte	0x04, 0x12
        /*003e*/ 	.short	(.L_11 - .L_10)
	.align		4
.L_10:
        /*0040*/ 	.word	index@(_Z10fastKernelPi)
        /*0044*/ 	.word	0x00000000
.L_11:


//--------------------- .nv.compat                --------------------------
	.section	.nv.compat,"",@"SHT_CUDA_COMPAT_INFO"
	.align	4
        /*0000*/ 	.byte	0x02, 0x09, 0x00, 0x00, 0x02, 0x02, 0x01, 0x00, 0x02, 0x05, 0x05, 0x00, 0x03, 0x07, 0x01, 0x01
        /*0010*/ 	.byte	0x02, 0x03, 0x00, 0x00, 0x02, 0x06, 0x01, 0x00, 0x04, 0x0b, 0x08, 0x00, 0x09, 0x00, 0x00, 0x00
        /*0020*/ 	.byte	0x00, 0x00, 0x00, 0x00


//--------------------- .nv.info._Z13hangingKernelPi --------------------------
	.section	.nv.info._Z13hangingKernelPi,"",@"SHT_CUDA_INFO"
	.sectionflags	@""
	.align	4


	//----- nvinfo : EIATTR_CUDA_API_VERSION
	.align		4
        /*0000*/ 	.byte	0x04, 0x37
        /*0002*/ 	.short	(.L_13 - .L_12)
.L_12:
        /*0004*/ 	.word	0x00000082


	//----- nvinfo : EIATTR_KPARAM_INFO
	.align		4
.L_13:
        /*0008*/ 	.byte	0x04, 0x17
        /*000a*/ 	.short	(.L_15 - .L_14)
.L_14:
        /*000c*/ 	.word	0x00000000
        /*0010*/ 	.short	0x0000
        /*0012*/ 	.short	0x0000
        /*0014*/ 	.byte	0x00, 0xf5, 0x21, 0x00


	//----- nvinfo : EIATTR_SPARSE_MMA_MASK
	.align		4
.L_15:
        /*0018*/ 	.byte	0x03, 0x50
        /*001a*/ 	.short	0x0000


	//----- nvinfo : EIATTR_MAXREG_COUNT
	.align		4
        /*001c*/ 	.byte	0x03, 0x1b
        /*001e*/ 	.short	0x00ff


	//----- nvinfo : EIATTR_MERCURY_ISA_VERSION
	.align		4
        /*0020*/ 	.byte	0x03, 0x5f
        /*0022*/ 	.short	0x0101


	//----- nvinfo : EIATTR_VRC_CTA_INIT_COUNT
	.align		4
        /*0024*/ 	.byte	0x02, 0x4a
	.zero		1
	.zero		1


	//----- nvinfo : EIATTR_CBANK_PARAM_SIZE
	.align		4
        /*0028*/ 	.byte	0x03, 0x19
        /*002a*/ 	.short	0x0008


	//----- nvinfo : EIATTR_PARAM_CBANK
	.align		4
        /*002c*/ 	.byte	0x04, 0x0a
        /*002e*/ 	.short	(.L_17 - .L_16)
	.align		4
.L_16:
        /*0030*/ 	.word	index@(.nv.constant0._Z13hangingKernelPi)
        /*0034*/ 	.short	0x0380
        /*0036*/ 	.short	0x0008


	//----- nvinfo : EIATTR_SW_WAR
	.align		4
.L_17:
        /*0038*/ 	.byte	0x04, 0x36
        /*003a*/ 	.short	(.L_19 - .L_18)
.L_18:
        /*003c*/ 	.word	0x00000008
.L_19:


//--------------------- .nv.info._Z10fastKernelPi --------------------------
	.section	.nv.info._Z10fastKernelPi,"",@"SHT_CUDA_INFO"
	.sectionflags	@""
	.align	4


	//----- nvinfo : EIATTR_CUDA_API_VERSION
	.align		4
        /*0000*/ 	.byte	0x04, 0x37
        /*0002*/ 	.short	(.L_21 - .L_20)
.L_20:
        /*0004*/ 	.word	0x00000082


	//----- nvinfo : EIATTR_KPARAM_INFO
	.align		4
.L_21:
        /*0008*/ 	.byte	0x04, 0x17
        /*000a*/ 	.short	(.L_23 - .L_22)
.L_22:
        /*000c*/ 	.word	0x00000000
        /*0010*/ 	.short	0x0000
        /*0012*/ 	.short	0x0000
        /*0014*/ 	.byte	0x00, 0xf5, 0x21, 0x00


	//----- nvinfo : EIATTR_SPARSE_MMA_MASK
	.align		4
.L_23:
        /*0018*/ 	.byte	0x03, 0x50
        /*001a*/ 	.short	0x0000


	//----- nvinfo : EIATTR_MAXREG_COUNT
	.align		4
        /*001c*/ 	.byte	0x03, 0x1b
        /*001e*/ 	.short	0x00ff


	//----- nvinfo : EIATTR_MERCURY_ISA_VERSION
	.align		4
        /*0020*/ 	.byte	0x03, 0x5f
        /*0022*/ 	.short	0x0101


	//----- nvinfo : EIATTR_VRC_CTA_INIT_COUNT
	.align		4
        /*0024*/ 	.byte	0x02, 0x4a
	.zero		1
	.zero		1


	//----- nvinfo : EIATTR_EXIT_INSTR_OFFSETS
	.align		4
        /*0028*/ 	.byte	0x04, 0x1c
        /*002a*/ 	.short	(.L_25 - .L_24)


	//   ....[0]....
.L_24:
        /*002c*/ 	.word	0x00000030


	//   ....[1]....
        /*0030*/ 	.word	0x00000080


	//----- nvinfo : EIATTR_CBANK_PARAM_SIZE
	.align		4
.L_25:
        /*0034*/ 	.byte	0x03, 0x19
        /*0036*/ 	.short	0x0008


	//----- nvinfo : EIATTR_PARAM_CBANK
	.align		4
        /*0038*/ 	.byte	0x04, 0x0a
        /*003a*/ 	.short	(.L_27 - .L_26)
	.align		4
.L_26:
        /*003c*/ 	.word	index@(.nv.constant0._Z10fastKernelPi)
        /*0040*/ 	.short	0x0380
        /*0042*/ 	.short	0x0008


	//----- nvinfo : EIATTR_SW_WAR
	.align		4
.L_27:
        /*0044*/ 	.byte	0x04, 0x36
        /*0046*/ 	.short	(.L_29 - .L_28)
.L_28:
        /*0048*/ 	.word	0x00000008
.L_29:


//--------------------- .nv.callgraph             --------------------------
	.section	.nv.callgraph,"",@"SHT_CUDA_CALLGRAPH"
	.align	4
	.sectionentsize	8
	.align		4
        /*0000*/ 	.word	0x00000000
	.align		4
        /*0004*/ 	.word	0xffffffff
	.align		4
        /*0008*/ 	.word	0x00000000
	.align		4
        /*000c*/ 	.word	0xfffffffe
	.align		4
        /*0010*/ 	.word	0x00000000
	.align		4
        /*0014*/ 	.word	0xfffffffd
	.align		4
        /*0018*/ 	.word	0x00000000
	.align		4
        /*001c*/ 	.word	0xfffffffc


//--------------------- .text._Z13hangingKernelPi --------------------------
	.section	.text._Z13hangingKernelPi,"ax",@progbits
	.align	128
        .global         _Z13hangingKernelPi
        .type           _Z13hangingKernelPi,@function
        .size           _Z13hangingKernelPi,(.L_x_3 - _Z13hangingKernelPi)
        .other          _Z13hangingKernelPi,@"STO_CUDA_ENTRY STV_DEFAULT"
_Z13hangingKernelPi:
.text._Z13hangingKernelPi:
[----:B------:R-:W-:Y:S08]  /*0000*/  LDC R1, c[0x0][0x37c] ;  /* 0x0000df00ff017b82 */ /* 0x000ff00000000800 */
[----:B------:R-:W0:Y:S01]  /*0010*/  LDC.64 R2, c[0x0][0x380] ;  /* 0x0000e000ff027b82 */ /* 0x000e220000000a00 */
[----:B------:R-:W-:Y:S01]  /*0020*/  MOV R5, 0xffffffff ;  /* 0xffffffff00057802 */ /* 0x000fe20000000f00 */
[----:B------:R-:W1:Y:S01]  /*0030*/  LDCU.64 UR4, c[0x0][0x358] ;  /* 0x00006b00ff0477ac */ /* 0x000e620008000a00 */
[----:B------:R-:W-:-:S05]  /*0040*/  NOP ;  /* 0x0000000000007918 */ /* 0x000fca0000000000 */
.L_x_0:
[----:B012---:R2:W-:Y:S01]  /*0050*/  STG.E desc[UR4][R2.64], R5 ;  /* 0x0000000502007986 */ /* 0x0075e2000c101904 */
[----:B------:R-:W-:Y:S05]  /*0060*/  BRA `(.L_x_0) ;  /* 0xfffffffc00f87947 */ /* 0x000fea000383ffff */
.L_x_1:
[----:B------:R-:W-:-:S00]  /*0070*/  BRA `(.L_x_1) ;  /* 0xfffffffc00fc7947 */ /* 0x000fc0000383ffff */
[----:B------:R-:W-:-:S00]  /*0080*/  NOP ;  /* 0x0000000000007918 */ /* 0x000fc00000000000 */
[----:B------:R-:W-:-:S00]  /*0090*/  NOP ;  /* 0x0000000000007918 */ /* 0x000fc00000000000 */
[----:B------:R-:W-:-:S00]  /*00a0*/  NOP ;  /* 0x0000000000007918 */ /* 0x000fc00000000000 */
[----:B------:R-:W-:-:S00]  /*00b0*/  NOP ;  /* 0x0000000000007918 */ /* 0x000fc00000000000 */
[----:B------:R-:W-:-:S00]  /*00c0*/  NOP ;  /* 0x0000000000007918 */ /* 0x000fc00000000000 */
[----:B------:R-:W-:-:S00]  /*00d0*/  NOP ;  /* 0x0000000000007918 */ /* 0x000fc00000000000 */
[----:B------:R-:W-:-:S00]  /*00e0*/  NOP ;  /* 0x0000000000007918 */ /* 0x000fc00000000000 */
[----:B------:R-:W-:-:S00]  /*00f0*/  NOP ;  /* 0x0000000000007918 */ /* 0x000fc00000000000 */
.L_x_3:


//--------------------- .text._Z10fastKernelPi    --------------------------
	.section	.text._Z10fastKernelPi,"ax",@progbits
	.align	128
        .global         _Z10fastKernelPi
        .type           _Z10fastKernelPi,@function
        .size           _Z10fastKernelPi,(.L_x_4 - _Z10fastKernelPi)
        .other          _Z10fastKernelPi,@"STO_CUDA_ENTRY STV_DEFAULT"
_Z10fastKernelPi:
.text._Z10fastKernelPi:
[----:B------:R-:W-:Y:S01]  /*0000*/  LDC R1, c[0x0][0x37c] ;  /* 0x0000df00ff017b82 */ /* 0x000fe20000000800 */
[----:B------:R-:W0:Y:S02]  /*0010*/  S2R R0, SR_TID.X ;  /* 0x0000000000007919 */ /* 0x000e240000002100 */
[----:B0-----:R-:W-:-:S13]  /*0020*/  ISETP.NE.AND P0, PT, R0, RZ, PT ;  /* 0x000000ff0000720c */ /* 0x001fda0003f05270 */
[----:B------:R-:W-:Y:S05]  /*0030*/  @P0 EXIT ;  /* 0x000000000000094d */ /* 0x000fea0003800000 */
[----:B------:R-:W0:Y:S01]  /*0040*/  LDC.64 R2, c[0x0][0x380] ;  /* 0x0000e000ff027b82 */ /* 0x000e220000000a00 */
[----:B------:R-:W0:Y:S01]  /*0050*/  LDCU.64 UR4, c[0x0][0x358] ;  /* 0x00006b00ff0477ac */ /* 0x000e220008000a00 */
[----:B------:R-:W-:-:S05]  /*0060*/  HFMA2 R5, -RZ, RZ, 0, 2.50339508056640625e-06 ;  /* 0x0000002aff057431 */ /* 0x000fca00000001ff */
[----:B0-----:R-:W-:Y:S01]  /*0070*/  STG.E desc[UR4][R2.64], R5 ;  /* 0x0000000502007986 */ /* 0x001fe2000c101904 */
[----:B------:R-:W-:Y:S05]  /*0080*/  EXIT ;  /* 0x000000000000794d */ /* 0x000fea0003800000 */
.L_x_2:
        /* <DEDUP_REMOVED lines=15> */
.L_x_4:


//--------------------- .nv.shared.reserved.0     --------------------------
	.section	.nv.shared.reserved.0,"aw",@nobits
	.weak		__nv_reservedSMEM_offset_0_alias
	.size		__nv_reservedSMEM_offset_0_alias, 0, 64
	.other		__nv_reservedSMEM_offset_0_alias,@"STO_CUDA_RESERVED_SHARED STV_DEFAULT"
__nv_reservedSMEM_offset_0_alias:
	.zero		0
	.zero		64


//--------------------- .nv.constant0._Z13hangingKernelPi --------------------------
	.section	.nv.constant0._Z13hangingKernelPi,"a",@progbits
	.sectionflags	@""
	.align	4
.nv.constant0._Z13hangingKernelPi:
	.zero		904


//--------------------- .nv.constant0._Z10fastKernelPi --------------------------
	.section	.nv.constant0._Z10fastKernelPi,"a",@progbits
	.sectionflags	@""
	.align	4
.nv.constant0._Z10fastKernelPi:
	.zero		904


//--------------------- SYMBOLS --------------------------

	.type		.nv.reservedSmem.offset0,@object
	.size		.nv.reservedSmem.offset0,0x4
